//
// Generated by NVIDIA NVVM Compiler
//
// Compiler Build ID: CL-36424714
// Cuda compilation tools, release 13.0, V13.0.88
// Based on NVVM 20.0.0
//

.version 9.0
.target sm_100
.address_size 64

	// .globl	_Z10vector_addPfS_S_i

.visible .entry _Z10vector_addPfS_S_i(
	.param .u64 .ptr .align 1 _Z10vector_addPfS_S_i_param_0,
	.param .u64 .ptr .align 1 _Z10vector_addPfS_S_i_param_1,
	.param .u64 .ptr .align 1 _Z10vector_addPfS_S_i_param_2,
	.param .u32 _Z10vector_addPfS_S_i_param_3
)
{
	.reg .pred 	%p<2>;
	.reg .b32 	%r<5>;
	.reg .b32 	%f<4>;
	.reg .b64 	%rd<11>;

	ld.param.u64 	%rd1, [_Z10vector_addPfS_S_i_param_0];
	ld.param.u64 	%rd2, [_Z10vector_addPfS_S_i_param_1];
	ld.param.u64 	%rd3, [_Z10vector_addPfS_S_i_param_2];
	mov.u32 	%r2, %tid.x;
	mov.u32 	%r3, %ctaid.x;
	mov.u32 	%r4, %ntid.x;
	mad.lo.s32 	%r1, %r3, %r4, %r2;
	setp.gt.s32 	%p1, %r1, 9999999;
	@%p1 bra 	$L__BB0_2;
	cvta.to.global.u64 	%rd4, %rd2;
	cvta.to.global.u64 	%rd5, %rd3;
	cvta.to.global.u64 	%rd6, %rd1;
	mul.wide.s32 	%rd7, %r1, 4;
	add.s64 	%rd8, %rd4, %rd7;
	ld.global.f32 	%f1, [%rd8];
	add.s64 	%rd9, %rd5, %rd7;
	ld.global.f32 	%f2, [%rd9];
	add.f32 	%f3, %f1, %f2;
	add.s64 	%rd10, %rd6, %rd7;
	st.global.f32 	[%rd10], %f3;
$L__BB0_2:
	ret;

}


// ===== COMPILED SASS (sm_100) =====

	.target	sm_100

	.elftype	@"ET_EXEC"


//--------------------- .note.nv.tkinfo           --------------------------
	.section	.note.nv.tkinfo,"",@"SHT_NOTE"
	.sectionflags	@"SHF_NOTE_NV_TKINFO"
	.tkinfo
        /*0018*/ 	.word	0x00000002
        /*0030*/ 	.string	""
        /*0030*/ 	.string	"ptxas"
        /*0030*/ 	.string	"Cuda compilation tools, release 13.0, V13.0.88"
        /*0030*/ 	.string	"Build cuda_13.0.r13.0/compiler.36424714_0"
        /*0030*/ 	.string	"-arch sm_100 -m 64 "



//--------------------- .note.nv.cuinfo           --------------------------
	.section	.note.nv.cuinfo,"",@"SHT_NOTE"
	.sectionflags	@"SHF_NOTE_NV_CUINFO"
        /*0018*/ 	.short	0x0002
        /*001a*/ 	.short	0x0064
        /*001c*/ 	.short	0x0082
	.zero		2


//--------------------- .nv.info                  --------------------------
	.section	.nv.info,"",@"SHT_CUDA_INFO"
	.align	4


	//----- nvinfo : EIATTR_REGCOUNT
	.align		4
        /*0000*/ 	.byte	0x04, 0x2f
        /*0002*/ 	.short	(.L_1 - .L_0)
	.align		4
.L_0:
        /*0004*/ 	.word	index@(_Z10vector_addPfS_S_i)
        /*0008*/ 	.word	0x0000000c


	//----- nvinfo : EIATTR_FRAME_SIZE
	.align		4
.L_1:
        /*000c*/ 	.byte	0x04, 0x11
        /*000e*/ 	.short	(.L_3 - .L_2)
	.align		4
.L_2:
        /*0010*/ 	.word	index@(_Z10vector_addPfS_S_i)
        /*0014*/ 	.word	0x00000000


	//----- nvinfo : EIATTR_MIN_STACK_SIZE
	.align		4
.L_3:
        /*0018*/ 	.byte	0x04, 0x12
        /*001a*/ 	.short	(.L_5 - .L_4)
	.align		4
.L_4:
        /*001c*/ 	.word	index@(_Z10vector_addPfS_S_i)
        /*0020*/ 	.word	0x00000000
.L_5:


//--------------------- .nv.compat                --------------------------
	.section	.nv.compat,"",@"SHT_CUDA_COMPAT_INFO"
	.align	4
        /*0000*/ 	.byte	0x02, 0x09, 0x00, 0x00, 0x02, 0x02, 0x01, 0x00, 0x02, 0x05, 0x05, 0x00, 0x03, 0x07, 0x01, 0x01
        /*0010*/ 	.byte	0x02, 0x03, 0x00, 0x00, 0x02, 0x06, 0x01, 0x00, 0x04, 0x0b, 0x08, 0x00, 0x09, 0x00, 0x00, 0x00
        /*0020*/ 	.byte	0x00, 0x00, 0x00, 0x00


//--------------------- .nv.info._Z10vector_addPfS_S_i --------------------------
	.section	.nv.info._Z10vector_addPfS_S_i,"",@"SHT_CUDA_INFO"
	.sectionflags	@""
	.align	4


	//----- nvinfo : EIATTR_CUDA_API_VERSION
	.align		4
        /*0000*/ 	.byte	0x04, 0x37
        /*0002*/ 	.short	(.L_7 - .L_6)
.L_6:
        /*0004*/ 	.word	0x00000082


	//----- nvinfo : EIATTR_KPARAM_INFO
	.align		4
.L_7:
        /*0008*/ 	.byte	0x04, 0x17
        /*000a*/ 	.short	(.L_9 - .L_8)
.L_8:
        /*000c*/ 	.word	0x00000000
        /*0010*/ 	.short	0x0003
        /*0012*/ 	.short	0x0018
        /*0014*/ 	.byte	0x00, 0xf0, 0x11, 0x00


	//----- nvinfo : EIATTR_KPARAM_INFO
	.align		4
.L_9:
        /*0018*/ 	.byte	0x04, 0x17
        /*001a*/ 	.short	(.L_11 - .L_10)
.L_10:
        /*001c*/ 	.word	0x00000000
        /*0020*/ 	.short	0x0002
        /*0022*/ 	.short	0x0010
        /*0024*/ 	.byte	0x00, 0xf5, 0x21, 0x00


	//----- nvinfo : EIATTR_KPARAM_INFO
	.align		4
.L_11:
        /*0028*/ 	.byte	0x04, 0x17
        /*002a*/ 	.short	(.L_13 - .L_12)
.L_12:
        /*002c*/ 	.word	0x00000000
        /*0030*/ 	.short	0x0001
        /*0032*/ 	.short	0x0008
        /*0034*/ 	.byte	0x00, 0xf5, 0x21, 0x00


	//----- nvinfo : EIATTR_KPARAM_INFO
	.align		4
.L_13:
        /*0038*/ 	.byte	0x04, 0x17
        /*003a*/ 	.short	(.L_15 - .L_14)
.L_14:
        /*003c*/ 	.word	0x00000000
        /*0040*/ 	.short	0x0000
        /*0042*/ 	.short	0x0000
        /*0044*/ 	.byte	0x00, 0xf5, 0x21, 0x00


	//----- nvinfo : EIATTR_SPARSE_MMA_MASK
	.align		4
.L_15:
        /*0048*/ 	.byte	0x03, 0x50
        /*004a*/ 	.short	0x0000


	//----- nvinfo : EIATTR_MAXREG_COUNT
	.align		4
        /*004c*/ 	.byte	0x03, 0x1b
        /*004e*/ 	.short	0x00ff


	//----- nvinfo : EIATTR_MERCURY_ISA_VERSION
	.align		4
        /*0050*/ 	.byte	0x03, 0x5f
        /*0052*/ 	.short	0x0101


	//----- nvinfo : EIATTR_VRC_CTA_INIT_COUNT
	.align		4
        /*0054*/ 	.byte	0x02, 0x4a
	.zero		1
	.zero		1


	//----- nvinfo : EIATTR_EXIT_INSTR_OFFSETS
	.align		4
        /*0058*/ 	.byte	0x04, 0x1c
        /*005a*/ 	.short	(.L_17 - .L_16)


	//   ....[0]....
.L_16:
        /*005c*/ 	.word	0x00000060


	//   ....[1]....
        /*0060*/ 	.word	0x00000120


	//----- nvinfo : EIATTR_CBANK_PARAM_SIZE
	.align		4
.L_17:
        /*0064*/ 	.byte	0x03, 0x19
        /*0066*/ 	.short	0x001c


	//----- nvinfo : EIATTR_PARAM_CBANK
	.align		4
        /*0068*/ 	.byte	0x04, 0x0a
        /*006a*/ 	.short	(.L_19 - .L_18)
	.align		4
.L_18:
        /*006c*/ 	.word	index@(.nv.constant0._Z10vector_addPfS_S_i)
        /*0070*/ 	.short	0x0380
        /*0072*/ 	.short	0x001c


	//----- nvinfo : EIATTR_SW_WAR
	.align		4
.L_19:
        /*0074*/ 	.byte	0x04, 0x36
        /*0076*/ 	.short	(.L_21 - .L_20)
.L_20:
        /*0078*/ 	.word	0x00000008
.L_21:


//--------------------- .nv.callgraph             --------------------------
	.section	.nv.callgraph,"",@"SHT_CUDA_CALLGRAPH"
	.align	4
	.sectionentsize	8
	.align		4
        /*0000*/ 	.word	0x00000000
	.align		4
        /*0004*/ 	.word	0xffffffff
	.align		4
        /*0008*/ 	.word	0x00000000
	.align		4
        /*000c*/ 	.word	0xfffffffe
	.align		4
        /*0010*/ 	.word	0x00000000
	.align		4
        /*0014*/ 	.word	0xfffffffd
	.align		4
        /*0018*/ 	.word	0x00000000
	.align		4
        /*001c*/ 	.word	0xfffffffc


//--------------------- .text._Z10vector_addPfS_S_i --------------------------
	.section	.text._Z10vector_addPfS_S_i,"ax",@progbits
	.align	128
        .global         _Z10vector_addPfS_S_i
        .type           _Z10vector_addPfS_S_i,@function
        .size           _Z10vector_addPfS_S_i,(.L_x_1 - _Z10vector_addPfS_S_i)
        .other          _Z10vector_addPfS_S_i,@"STO_CUDA_ENTRY STV_DEFAULT"
_Z10vector_addPfS_S_i:
.text._Z10vector_addPfS_S_i:
[----:B------:R-:W-:Y:S01]  /*0000*/  LDC R1, c[0x0][0x37c] ;  /* 0x0000df00ff017b82 */ /* 0x000fe20000000800 */
[----:B------:R-:W0:Y:S07]  /*0010*/  S2R R9, SR_TID.X ;  /* 0x0000000000097919 */ /* 0x000e2e0000002100 */
[----:B------:R-:W0:Y:S08]  /*0020*/  S2UR UR4, SR_CTAID.X ;  /* 0x00000000000479c3 */ /* 0x000e300000002500 */
[----:B------:R-:W0:Y:S02]  /*0030*/  LDC R0, c[0x0][0x360] ;  /* 0x0000d800ff007b82 */ /* 0x000e240000000800 */
[----:B0-----:R-:W-:-:S05]  /*0040*/  IMAD R9, R0, UR4, R9 ;  /* 0x0000000400097c24 */ /* 0x001fca000f8e0209 */
[----:B------:R-:W-:-:S13]  /*0050*/  ISETP.GT.AND P0, PT, R9, 0x98967f, PT ;  /* 0x0098967f0900780c */ /* 0x000fda0003f04270 */
[----:B------:R-:W-:Y:S05]  /*0060*/  @P0 EXIT ;  /* 0x000000000000094d */ /* 0x000fea0003800000 */
[----:B------:R-:W0:Y:S01]  /*0070*/  LDC.64 R2, c[0x0][0x388] ;  /* 0x0000e200ff027b82 */ /* 0x000e220000000a00 */
[----:B------:R-:W1:Y:S07]  /*0080*/  LDCU.64 UR4, c[0x0][0x358] ;  /* 0x00006b00ff0477ac */ /* 0x000e6e0008000a00 */
[----:B------:R-:W2:Y:S08]  /*0090*/  LDC.64 R4, c[0x0][0x390] ;  /* 0x0000e400ff047b82 */ /* 0x000eb00000000a00 */
[----:B------:R-:W3:Y:S01]  /*00a0*/  LDC.64 R6, c[0x0][0x380] ;  /* 0x0000e000ff067b82 */ /* 0x000ee20000000a00 */
[----:B0-----:R-:W-:-:S06]  /*00b0*/  IMAD.WIDE R2, R9, 0x4, R2 ;  /* 0x0000000409027825 */ /* 0x001fcc00078e0202 */
[----:B-1----:R-:W4:Y:S01]  /*00c0*/  LDG.E R2, desc[UR4][R2.64] ;  /* 0x0000000402027981 */ /* 0x002f22000c1e1900 */
[----:B--2---:R-:W-:-:S06]  /*00d0*/  IMAD.WIDE R4, R9, 0x4, R4 ;  /* 0x0000000409047825 */ /* 0x004fcc00078e0204 */
[----:B------:R-:W4:Y:S01]  /*00e0*/  LDG.E R5, desc[UR4][R4.64] ;  /* 0x0000000404057981 */ /* 0x000f22000c1e1900 */
[----:B---3--:R-:W-:-:S04]  /*00f0*/  IMAD.WIDE R6, R9, 0x4, R6 ;  /* 0x0000000409067825 */ /* 0x008fc800078e0206 */
[----:B----4-:R-:W-:-:S05]  /*0100*/  FADD R9, R2, R5 ;  /* 0x0000000502097221 */ /* 0x010fca0000000000 */
[----:B------:R-:W-:Y:S01]  /*0110*/  STG.E desc[UR4][R6.64], R9 ;  /* 0x0000000906007986 */ /* 0x000fe2000c101904 */
[----:B------:R-:W-:Y:S05]  /*0120*/  EXIT ;  /* 0x000000000000794d */ /* 0x000fea0003800000 */
.L_x_0:
[----:B------:R-:W-:-:S00]  /*0130*/  BRA `(.L_x_0) ;  /* 0xfffffffc00fc7947 */ /* 0x000fc0000383ffff */
[----:B------:R-:W-:-:S00]  /*0140*/  NOP ;  /* 0x0000000000007918 */ /* 0x000fc00000000000 */
        /* <DEDUP_REMOVED lines=11> */
.L_x_1:


//--------------------- .nv.shared.reserved.0     --------------------------
	.section	.nv.shared.reserved.0,"aw",@nobits
	.weak		__nv_reservedSMEM_offset_0_alias
	.size		__nv_reservedSMEM_offset_0_alias, 0, 64
	.other		__nv_reservedSMEM_offset_0_alias,@"STO_CUDA_RESERVED_SHARED STV_DEFAULT"
__nv_reservedSMEM_offset_0_alias:
	.zero		0
	.zero		64


//--------------------- .nv.constant0._Z10vector_addPfS_S_i --------------------------
	.section	.nv.constant0._Z10vector_addPfS_S_i,"a",@progbits
	.sectionflags	@""
	.align	4
.nv.constant0._Z10vector_addPfS_S_i:
	.zero		924


//--------------------- SYMBOLS --------------------------

	.type		.nv.reservedSmem.offset0,@object
	.size		.nv.reservedSmem.offset0,0x4
